	.headerflags	@"EF_CUDA_TEXMODE_UNIFIED EF_CUDA_64BIT_ADDRESS EF_CUDA_ACCELERATORS EF_CUDA_SM90 EF_CUDA_VIRTUAL_SM(EF_CUDA_SM90)"
	.elftype	@"ET_EXEC"


//--------------------- .nv.info                  --------------------------
	.section	.nv.info,"",@"SHT_CUDA_INFO"
	.align	4


	//----- nvinfo : EIATTR_REGCOUNT
	.align		4
        /*0000*/ 	.byte	0x04, 0x2f
        /*0002*/ 	.short	(.L_1 - .L_0)
	.align		4
.L_0:
        /*0004*/ 	.word	index@(triton_poi_fused_cat_0)
        /*0008*/ 	.word	0x0000000e


	//----- nvinfo : EIATTR_MIN_STACK_SIZE
	.align		4
.L_1:
        /*000c*/ 	.byte	0x04, 0x12
        /*000e*/ 	.short	(.L_3 - .L_2)
	.align		4
.L_2:
        /*0010*/ 	.word	index@(triton_poi_fused_cat_0)
        /*0014*/ 	.word	0x00000000


	//----- nvinfo : EIATTR_FRAME_SIZE
	.align		4
.L_3:
        /*0018*/ 	.byte	0x04, 0x11
        /*001a*/ 	.short	(.L_5 - .L_4)
	.align		4
.L_4:
        /*001c*/ 	.word	index@(triton_poi_fused_cat_0)
        /*0020*/ 	.word	0x00000000


	//----- nvinfo : EIATTR_MIN_STACK_SIZE
	.align		4
.L_5:
        /*0024*/ 	.byte	0x04, 0x12
        /*0026*/ 	.short	(.L_7 - .L_6)
	.align		4
.L_6:
        /*0028*/ 	.word	index@(triton_poi_fused_cat_0)
        /*002c*/ 	.word	0x00000000
.L_7:


//--------------------- .nv.info.triton_poi_fused_cat_0 --------------------------
	.section	.nv.info.triton_poi_fused_cat_0,"",@"SHT_CUDA_INFO"
	.sectionflags	@""
	.align	4


	//----- nvinfo : EIATTR_CUDA_API_VERSION
	.align		4
        /*0000*/ 	.byte	0x04, 0x37
        /*0002*/ 	.short	(.L_9 - .L_8)
.L_8:
        /*0004*/ 	.word	0x0000007c


	//----- nvinfo : EIATTR_KPARAM_INFO
	.align		4
.L_9:
        /*0008*/ 	.byte	0x04, 0x17
        /*000a*/ 	.short	(.L_11 - .L_10)
.L_10:
        /*000c*/ 	.word	0x00000000
        /*0010*/ 	.short	0x0002
        /*0012*/ 	.short	0x0010
        /*0014*/ 	.byte	0x00, 0xf0, 0x11, 0x00


	//----- nvinfo : EIATTR_KPARAM_INFO
	.align		4
.L_11:
        /*0018*/ 	.byte	0x04, 0x17
        /*001a*/ 	.short	(.L_13 - .L_12)
.L_12:
        /*001c*/ 	.word	0x00000000
        /*0020*/ 	.short	0x0001
        /*0022*/ 	.short	0x0008
        /*0024*/ 	.byte	0x00, 0xf4, 0x21, 0x00


	//----- nvinfo : EIATTR_KPARAM_INFO
	.align		4
.L_13:
        /*0028*/ 	.byte	0x04, 0x17
        /*002a*/ 	.short	(.L_15 - .L_14)
.L_14:
        /*002c*/ 	.word	0x00000000
        /*0030*/ 	.short	0x0000
        /*0032*/ 	.short	0x0000
        /*0034*/ 	.byte	0x00, 0xf4, 0x21, 0x00


	//----- nvinfo : EIATTR_SPARSE_MMA_MASK
	.align		4
.L_15:
        /*0038*/ 	.byte	0x03, 0x50
        /*003a*/ 	.short	0x0000


	//----- nvinfo : EIATTR_MAXREG_COUNT
	.align		4
        /*003c*/ 	.byte	0x03, 0x1b
        /*003e*/ 	.short	0x00ff


	//----- nvinfo : EIATTR_EXIT_INSTR_OFFSETS
	.align		4
        /*0040*/ 	.byte	0x04, 0x1c
        /*0042*/ 	.short	(.L_17 - .L_16)


	//   ....[0]....
.L_16:
        /*0044*/ 	.word	0x00000200


	//   ....[1]....
        /*0048*/ 	.word	0x00000220


	//----- nvinfo : EIATTR_REQNTID
	.align		4
.L_17:
        /*004c*/ 	.byte	0x04, 0x10
        /*004e*/ 	.short	(.L_19 - .L_18)
.L_18:
        /*0050*/ 	.word	0x00000080
        /*0054*/ 	.word	0x00000001
        /*0058*/ 	.word	0x00000001


	//----- nvinfo : EIATTR_CBANK_PARAM_SIZE
	.align		4
.L_19:
        /*005c*/ 	.byte	0x03, 0x19
        /*005e*/ 	.short	0x0014


	//----- nvinfo : EIATTR_PARAM_CBANK
	.align		4
        /*0060*/ 	.byte	0x04, 0x0a
        /*0062*/ 	.short	(.L_21 - .L_20)
	.align		4
.L_20:
        /*0064*/ 	.word	index@(.nv.constant0.triton_poi_fused_cat_0)
        /*0068*/ 	.short	0x0210
        /*006a*/ 	.short	0x0014


	//----- nvinfo : EIATTR_SW_WAR
	.align		4
.L_21:
        /*006c*/ 	.byte	0x04, 0x36
        /*006e*/ 	.short	(.L_23 - .L_22)
.L_22:
        /*0070*/ 	.word	0x00000008
.L_23:


//--------------------- .nv.callgraph             --------------------------
	.section	.nv.callgraph,"",@"SHT_CUDA_CALLGRAPH"
	.align	4
	.sectionentsize	8
	.align		4
        /*0000*/ 	.word	0x00000000
	.align		4
        /*0004*/ 	.word	0xffffffff
	.align		4
        /*0008*/ 	.word	0x00000000
	.align		4
        /*000c*/ 	.word	0xfffffffe
	.align		4
        /*0010*/ 	.word	0x00000000
	.align		4
        /*0014*/ 	.word	0xfffffffd
	.align		4
        /*0018*/ 	.word	0x00000000
	.align		4
        /*001c*/ 	.word	0xfffffffc


//--------------------- .text.triton_poi_fused_cat_0 --------------------------
	.section	.text.triton_poi_fused_cat_0,"ax",@progbits
	.align	128
        .global         triton_poi_fused_cat_0
        .type           triton_poi_fused_cat_0,@function
        .size           triton_poi_fused_cat_0,(.L_x_1 - triton_poi_fused_cat_0)
        .other          triton_poi_fused_cat_0,@"STO_CUDA_ENTRY STV_DEFAULT"
triton_poi_fused_cat_0:
.text.triton_poi_fused_cat_0:
[----:B------:R-:W0:Y:S02]  /*0000*/  LDC R1, c[0x0][0x28] ;  /* 0x00000a00ff017b82 */ /* 0x000e240000000800 */
[----:B------:R-:W1:Y:S01]  /*0010*/  S2R R0, SR_TID.X ;  /* 0x0000000000007919 */ /* 0x000e620000002100 */
[----:B------:R-:W2:Y:S01]  /*0020*/  LDC.64 R2, c[0x0][0x210] ;  /* 0x00008400ff027b82 */ /* 0x000ea20000000a00 */
[----:B------:R-:W-:Y:S01]  /*0030*/  IMAD.MOV.U32 R8, RZ, RZ, RZ ;  /* 0x000000ffff087224 */ /* 0x000fe200078e00ff */
[----:B------:R-:W-:Y:S01]  /*0040*/  ULDC.64 UR4, c[0x0][0x208] ;  /* 0x0000820000047ab9 */ /* 0x000fe20000000a00 */
[----:B------:R-:W3:Y:S01]  /*0050*/  S2R R9, SR_CTAID.X ;  /* 0x0000000000097919 */ /* 0x000ee20000002500 */
[----:B------:R-:W-:Y:S01]  /*0060*/  IMAD.MOV.U32 R10, RZ, RZ, RZ ;  /* 0x000000ffff0a7224 */ /* 0x000fe200078e00ff */
[----:B-1----:R-:W-:-:S05]  /*0070*/  LOP3.LUT R0, R0, 0x7f, RZ, 0xc0, !PT ;  /* 0x0000007f00007812 */ /* 0x002fca00078ec0ff */
[----:B---3--:R-:W-:-:S04]  /*0080*/  IMAD R9, R9, 0x80, R0 ;  /* 0x0000008009097824 */ /* 0x008fc800078e0200 */
[C---:B------:R-:W-:Y:S01]  /*0090*/  IMAD.HI R0, R9.reuse, 0x2aaaaaab, RZ ;  /* 0x2aaaaaab09007827 */ /* 0x040fe200078e02ff */
[----:B------:R-:W-:-:S04]  /*00a0*/  ISETP.GE.AND P3, PT, R9, 0x180, PT ;  /* 0x000001800900780c */ /* 0x000fc80003f66270 */
[----:B------:R-:W-:-:S05]  /*00b0*/  LEA.HI R0, R0, R0, RZ, 0x1 ;  /* 0x0000000000007211 */ /* 0x000fca00078f08ff */
[C---:B------:R-:W-:Y:S02]  /*00c0*/  IMAD R5, R0.reuse, -0x6, R9 ;  /* 0xfffffffa00057824 */ /* 0x040fe400078e0209 */
[----:B------:R-:W-:Y:S02]  /*00d0*/  IMAD.SHL.U32 R7, R0, 0x4, RZ ;  /* 0x0000000400077824 */ /* 0x000fe400078e00ff */
[C---:B------:R-:W-:Y:S01]  /*00e0*/  VIADD R4, R5.reuse, 0xffffffff ;  /* 0xffffffff05047836 */ /* 0x040fe20000000000 */
[----:B------:R-:W-:Y:S01]  /*00f0*/  ISETP.GE.AND P4, PT, R5, 0x1, PT ;  /* 0x000000010500780c */ /* 0x000fe20003f86270 */
[----:B--2---:R-:W-:Y:S01]  /*0100*/  IMAD.WIDE R2, R7, 0x4, R2 ;  /* 0x0000000407027825 */ /* 0x004fe200078e0202 */
[----:B------:R-:W-:Y:S01]  /*0110*/  ISETP.GT.AND P2, PT, R5, 0x4, !P3 ;  /* 0x000000040500780c */ /* 0x000fe20005f44270 */
[----:B------:R-:W1:Y:S01]  /*0120*/  LDC.64 R6, c[0x0][0x218] ;  /* 0x00008600ff067b82 */ /* 0x000e620000000a00 */
[----:B------:R-:W-:Y:S01]  /*0130*/  ISETP.GE.U32.AND P5, PT, R4, 0x4, PT ;  /* 0x000000040400780c */ /* 0x000fe20003fa6070 */
[----:B------:R-:W-:Y:S01]  /*0140*/  IMAD.MOV.U32 R0, RZ, RZ, RZ ;  /* 0x000000ffff007224 */ /* 0x000fe200078e00ff */
[----:B------:R-:W-:Y:S01]  /*0150*/  ISETP.LT.AND P0, PT, R9, 0x180, !P4 ;  /* 0x000001800900780c */ /* 0x000fe20006701270 */
[----:B------:R-:W-:Y:S01]  /*0160*/  IMAD.WIDE R4, R5, 0x4, R2 ;  /* 0x0000000405047825 */ /* 0x000fe200078e0202 */
[----:B------:R-:W-:-:S07]  /*0170*/  ISETP.LT.AND P1, PT, R9, 0x180, !P5 ;  /* 0x000001800900780c */ /* 0x000fce0006f21270 */
[----:B------:R-:W2:Y:S04]  /*0180*/  @P2 LDG.E.EL R10, desc[UR4][R2.64] ;  /* 0x00000004020a2981 */ /* 0x000ea8000c2e1900 */
[----:B------:R-:W3:Y:S04]  /*0190*/  @P0 LDG.E.EL R0, desc[UR4][R2.64+0xc] ;  /* 0x00000c0402000981 */ /* 0x000ee8000c2e1900 */
[----:B------:R-:W4:Y:S01]  /*01a0*/  @P1 LDG.E.EL R8, desc[UR4][R4.64+-0x4] ;  /* 0xfffffc0404081981 */ /* 0x000f22000c2e1900 */
[----:B-1----:R-:W-:Y:S01]  /*01b0*/  IMAD.WIDE R6, R9, 0x4, R6 ;  /* 0x0000000409067825 */ /* 0x002fe200078e0206 */
[----:B---3--:R-:W-:-:S02]  /*01c0*/  SEL R11, R0, RZ, P0 ;  /* 0x000000ff000b7207 */ /* 0x008fc40000000000 */
[----:B----4-:R-:W-:Y:S02]  /*01d0*/  SEL R8, R8, RZ, P1 ;  /* 0x000000ff08087207 */ /* 0x010fe40000800000 */
[----:B--2---:R-:W-:-:S04]  /*01e0*/  @P5 SEL R8, R10, RZ, P2 ;  /* 0x000000ff0a085207 */ /* 0x004fc80001000000 */
[----:B------:R-:W-:Y:S01]  /*01f0*/  SEL R11, R11, R8, !P4 ;  /* 0x000000080b0b7207 */ /* 0x000fe20006000000 */
[----:B------:R-:W-:Y:S06]  /*0200*/  @P3 EXIT ;  /* 0x000000000000394d */ /* 0x000fec0003800000 */
[----:B------:R-:W-:Y:S01]  /*0210*/  STG.E desc[UR4][R6.64], R11 ;  /* 0x0000000b06007986 */ /* 0x000fe2000c101904 */
[----:B------:R-:W-:Y:S05]  /*0220*/  EXIT ;  /* 0x000000000000794d */ /* 0x000fea0003800000 */
.L_x_0:
[----:B------:R-:W-:-:S00]  /*0230*/  BRA `(.L_x_0) ;  /* 0xfffffffc00fc7947 */ /* 0x000fc0000383ffff */
[----:B------:R-:W-:-:S00]  /*0240*/  NOP ;  /* 0x0000000000007918 */ /* 0x000fc00000000000 */
        /* <DEDUP_REMOVED lines=11> */
.L_x_1:


//--------------------- .nv.constant0.triton_poi_fused_cat_0 --------------------------
	.section	.nv.constant0.triton_poi_fused_cat_0,"a",@progbits
	.sectionflags	@""
	.align	4
.nv.constant0.triton_poi_fused_cat_0:
	.zero		548
